//
// Generated by NVIDIA NVVM Compiler
//
// Compiler Build ID: CL-36424714
// Cuda compilation tools, release 13.0, V13.0.88
// Based on NVVM 20.0.0
//

.version 9.0
.target sm_100
.address_size 64

	// .globl	_Z12cudaFilesSumPtPfii

.visible .entry _Z12cudaFilesSumPtPfii(
	.param .u64 .ptr .align 1 _Z12cudaFilesSumPtPfii_param_0,
	.param .u64 .ptr .align 1 _Z12cudaFilesSumPtPfii_param_1,
	.param .u32 _Z12cudaFilesSumPtPfii_param_2,
	.param .u32 _Z12cudaFilesSumPtPfii_param_3
)
{
	.reg .pred 	%p<4>;
	.reg .b16 	%rs<2>;
	.reg .b32 	%r<14>;
	.reg .b32 	%f<4>;
	.reg .b64 	%rd<9>;

	ld.param.u64 	%rd1, [_Z12cudaFilesSumPtPfii_param_0];
	ld.param.u64 	%rd2, [_Z12cudaFilesSumPtPfii_param_1];
	ld.param.u32 	%r2, [_Z12cudaFilesSumPtPfii_param_2];
	ld.param.u32 	%r3, [_Z12cudaFilesSumPtPfii_param_3];
	mov.u32 	%r5, %tid.x;
	mov.u32 	%r6, %ctaid.x;
	mov.u32 	%r7, %ntid.x;
	mad.lo.s32 	%r8, %r6, %r7, %r5;
	mov.u32 	%r9, %tid.y;
	mov.u32 	%r10, %ctaid.y;
	mov.u32 	%r11, %ntid.y;
	mad.lo.s32 	%r12, %r10, %r11, %r9;
	mad.lo.s32 	%r1, %r2, %r12, %r8;
	setp.ge.s32 	%p1, %r8, %r2;
	setp.ge.s32 	%p2, %r12, %r3;
	or.pred  	%p3, %p1, %p2;
	@%p3 bra 	$L__BB0_2;
	cvta.to.global.u64 	%rd3, %rd1;
	cvta.to.global.u64 	%rd4, %rd2;
	mul.wide.s32 	%rd5, %r1, 2;
	add.s64 	%rd6, %rd3, %rd5;
	ld.global.u16 	%rs1, [%rd6];
	cvt.rn.f32.u16 	%f1, %rs1;
	mul.wide.s32 	%rd7, %r1, 4;
	add.s64 	%rd8, %rd4, %rd7;
	ld.global.f32 	%f2, [%rd8];
	add.f32 	%f3, %f2, %f1;
	st.global.f32 	[%rd8], %f3;
$L__BB0_2:
	ret;

}
	// .globl	_Z12cudaPixelAvgPfPtii
.visible .entry _Z12cudaPixelAvgPfPtii(
	.param .u64 .ptr .align 1 _Z12cudaPixelAvgPfPtii_param_0,
	.param .u64 .ptr .align 1 _Z12cudaPixelAvgPfPtii_param_1,
	.param .u32 _Z12cudaPixelAvgPfPtii_param_2,
	.param .u32 _Z12cudaPixelAvgPfPtii_param_3
)
{
	.reg .pred 	%p<4>;
	.reg .b32 	%r<15>;
	.reg .b32 	%f<3>;
	.reg .b64 	%rd<9>;

	ld.param.u64 	%rd1, [_Z12cudaPixelAvgPfPtii_param_0];
	ld.param.u64 	%rd2, [_Z12cudaPixelAvgPfPtii_param_1];
	ld.param.u32 	%r2, [_Z12cudaPixelAvgPfPtii_param_2];
	ld.param.u32 	%r3, [_Z12cudaPixelAvgPfPtii_param_3];
	mov.u32 	%r5, %tid.x;
	mov.u32 	%r6, %ctaid.x;
	mov.u32 	%r7, %ntid.x;
	mad.lo.s32 	%r8, %r6, %r7, %r5;
	mov.u32 	%r9, %tid.y;
	mov.u32 	%r10, %ctaid.y;
	mov.u32 	%r11, %ntid.y;
	mad.lo.s32 	%r12, %r10, %r11, %r9;
	mad.lo.s32 	%r1, %r2, %r12, %r8;
	setp.ge.s32 	%p1, %r8, %r2;
	setp.ge.s32 	%p2, %r12, %r3;
	or.pred  	%p3, %p1, %p2;
	@%p3 bra 	$L__BB1_2;
	cvta.to.global.u64 	%rd3, %rd1;
	cvta.to.global.u64 	%rd4, %rd2;
	mul.wide.s32 	%rd5, %r1, 4;
	add.s64 	%rd6, %rd3, %rd5;
	ld.global.f32 	%f1, [%rd6];
	div.rn.f32 	%f2, %f1, 0f42CA0000;
	cvt.rzi.u32.f32 	%r14, %f2;
	mul.wide.s32 	%rd7, %r1, 2;
	add.s64 	%rd8, %rd4, %rd7;
	st.global.u16 	[%rd8], %r14;
$L__BB1_2:
	ret;

}
	// .globl	_Z15cudaCalibrationPtS_S_diiS_
.visible .entry _Z15cudaCalibrationPtS_S_diiS_(
	.param .u64 .ptr .align 1 _Z15cudaCalibrationPtS_S_diiS__param_0,
	.param .u64 .ptr .align 1 _Z15cudaCalibrationPtS_S_diiS__param_1,
	.param .u64 .ptr .align 1 _Z15cudaCalibrationPtS_S_diiS__param_2,
	.param .f64 _Z15cudaCalibrationPtS_S_diiS__param_3,
	.param .u32 _Z15cudaCalibrationPtS_S_diiS__param_4,
	.param .u32 _Z15cudaCalibrationPtS_S_diiS__param_5,
	.param .u64 .ptr .align 1 _Z15cudaCalibrationPtS_S_diiS__param_6
)
{
	.reg .pred 	%p<4>;
	.reg .b16 	%rs<9>;
	.reg .b32 	%r<16>;
	.reg .b32 	%f<4>;
	.reg .b64 	%rd<14>;
	.reg .b64 	%fd<4>;

	ld.param.u64 	%rd1, [_Z15cudaCalibrationPtS_S_diiS__param_0];
	ld.param.u64 	%rd2, [_Z15cudaCalibrationPtS_S_diiS__param_1];
	ld.param.u64 	%rd3, [_Z15cudaCalibrationPtS_S_diiS__param_2];
	ld.param.f64 	%fd1, [_Z15cudaCalibrationPtS_S_diiS__param_3];
	ld.param.u32 	%r2, [_Z15cudaCalibrationPtS_S_diiS__param_4];
	ld.param.u32 	%r3, [_Z15cudaCalibrationPtS_S_diiS__param_5];
	ld.param.u64 	%rd4, [_Z15cudaCalibrationPtS_S_diiS__param_6];
	mov.u32 	%r5, %tid.x;
	mov.u32 	%r6, %ctaid.x;
	mov.u32 	%r7, %ntid.x;
	mad.lo.s32 	%r8, %r6, %r7, %r5;
	mov.u32 	%r9, %tid.y;
	mov.u32 	%r10, %ctaid.y;
	mov.u32 	%r11, %ntid.y;
	mad.lo.s32 	%r12, %r10, %r11, %r9;
	mad.lo.s32 	%r1, %r2, %r12, %r8;
	setp.ge.s32 	%p1, %r8, %r2;
	setp.ge.s32 	%p2, %r12, %r3;
	or.pred  	%p3, %p1, %p2;
	@%p3 bra 	$L__BB2_2;
	cvta.to.global.u64 	%rd5, %rd3;
	cvta.to.global.u64 	%rd6, %rd1;
	cvta.to.global.u64 	%rd7, %rd2;
	cvta.to.global.u64 	%rd8, %rd4;
	mul.wide.s32 	%rd9, %r1, 2;
	add.s64 	%rd10, %rd5, %rd9;
	ld.global.u16 	%rs1, [%rd10];
	add.s64 	%rd11, %rd6, %rd9;
	ld.global.u16 	%rs3, [%rd11];
	min.u16 	%rs5, %rs1, %rs3;
	max.u16 	%rs6, %rs1, %rs3;
	sub.s16 	%rs7, %rs6, %rs5;
	cvt.u32.u16 	%r14, %rs7;
	cvt.rn.f32.u32 	%f1, %r14;
	add.s64 	%rd12, %rd7, %rd9;
	ld.global.u16 	%rs8, [%rd12];
	cvt.rn.f32.u16 	%f2, %rs8;
	div.rn.f32 	%f3, %f1, %f2;
	cvt.f64.f32 	%fd2, %f3;
	mul.f64 	%fd3, %fd1, %fd2;
	cvt.rzi.u32.f64 	%r15, %fd3;
	add.s64 	%rd13, %rd8, %rd9;
	st.global.u16 	[%rd13], %r15;
$L__BB2_2:
	ret;

}


// ===== COMPILED SASS (sm_100) =====

	.target	sm_100

	.elftype	@"ET_EXEC"


//--------------------- .note.nv.tkinfo           --------------------------
	.section	.note.nv.tkinfo,"",@"SHT_NOTE"
	.sectionflags	@"SHF_NOTE_NV_TKINFO"
	.tkinfo
        /*0018*/ 	.word	0x00000002
        /*0030*/ 	.string	""
        /*0030*/ 	.string	"ptxas"
        /*0030*/ 	.string	"Cuda compilation tools, release 13.0, V13.0.88"
        /*0030*/ 	.string	"Build cuda_13.0.r13.0/compiler.36424714_0"
        /*0030*/ 	.string	"-arch sm_100 -m 64 "



//--------------------- .note.nv.cuinfo           --------------------------
	.section	.note.nv.cuinfo,"",@"SHT_NOTE"
	.sectionflags	@"SHF_NOTE_NV_CUINFO"
        /*0018*/ 	.short	0x0002
        /*001a*/ 	.short	0x0064
        /*001c*/ 	.short	0x0082
	.zero		2


//--------------------- .nv.info                  --------------------------
	.section	.nv.info,"",@"SHT_CUDA_INFO"
	.align	4


	//----- nvinfo : EIATTR_REGCOUNT
	.align		4
        /*0000*/ 	.byte	0x04, 0x2f
        /*0002*/ 	.short	(.L_1 - .L_0)
	.align		4
.L_0:
        /*0004*/ 	.word	index@(_Z12cudaFilesSumPtPfii)
        /*0008*/ 	.word	0x0000000a


	//----- nvinfo : EIATTR_FRAME_SIZE
	.align		4
.L_1:
        /*000c*/ 	.byte	0x04, 0x11
        /*000e*/ 	.short	(.L_3 - .L_2)
	.align		4
.L_2:
        /*0010*/ 	.word	index@(_Z12cudaFilesSumPtPfii)
        /*0014*/ 	.word	0x00000000


	//----- nvinfo : EIATTR_REGCOUNT
	.align		4
.L_3:
        /*0018*/ 	.byte	0x04, 0x2f
        /*001a*/ 	.short	(.L_5 - .L_4)
	.align		4
.L_4:
        /*001c*/ 	.word	index@(_Z12cudaPixelAvgPfPtii)
        /*0020*/ 	.word	0x0000000d


	//----- nvinfo : EIATTR_FRAME_SIZE
	.align		4
.L_5:
        /*0024*/ 	.byte	0x04, 0x11
        /*0026*/ 	.short	(.L_7 - .L_6)
	.align		4
.L_6:
        /*0028*/ 	.word	index@($__internal_1_$__cuda_sm3x_div_rn_noftz_f32_slowpath)
        /*002c*/ 	.word	0x00000000


	//----- nvinfo : EIATTR_FRAME_SIZE
	.align		4
.L_7:
        /*0030*/ 	.byte	0x04, 0x11
        /*0032*/ 	.short	(.L_9 - .L_8)
	.align		4
.L_8:
        /*0034*/ 	.word	index@(_Z12cudaPixelAvgPfPtii)
        /*0038*/ 	.word	0x00000000


	//----- nvinfo : EIATTR_REGCOUNT
	.align		4
.L_9:
        /*003c*/ 	.byte	0x04, 0x2f
        /*003e*/ 	.short	(.L_11 - .L_10)
	.align		4
.L_10:
        /*0040*/ 	.word	index@(_Z15cudaCalibrationPtS_S_diiS_)
        /*0044*/ 	.word	0x00000010


	//----- nvinfo : EIATTR_FRAME_SIZE
	.align		4
.L_11:
        /*0048*/ 	.byte	0x04, 0x11
        /*004a*/ 	.short	(.L_13 - .L_12)
	.align		4
.L_12:
        /*004c*/ 	.word	index@($__internal_0_$__cuda_sm3x_div_rn_noftz_f32_slowpath)
        /*0050*/ 	.word	0x00000000


	//----- nvinfo : EIATTR_FRAME_SIZE
	.align		4
.L_13:
        /*0054*/ 	.byte	0x04, 0x11
        /*0056*/ 	.short	(.L_15 - .L_14)
	.align		4
.L_14:
        /*0058*/ 	.word	index@(_Z15cudaCalibrationPtS_S_diiS_)
        /*005c*/ 	.word	0x00000000


	//----- nvinfo : EIATTR_MIN_STACK_SIZE
	.align		4
.L_15:
        /*0060*/ 	.byte	0x04, 0x12
        /*0062*/ 	.short	(.L_17 - .L_16)
	.align		4
.L_16:
        /*0064*/ 	.word	index@(_Z15cudaCalibrationPtS_S_diiS_)
        /*0068*/ 	.word	0x00000000


	//----- nvinfo : EIATTR_MIN_STACK_SIZE
	.align		4
.L_17:
        /*006c*/ 	.byte	0x04, 0x12
        /*006e*/ 	.short	(.L_19 - .L_18)
	.align		4
.L_18:
        /*0070*/ 	.word	index@(_Z12cudaPixelAvgPfPtii)
        /*0074*/ 	.word	0x00000000


	//----- nvinfo : EIATTR_MIN_STACK_SIZE
	.align		4
.L_19:
        /*0078*/ 	.byte	0x04, 0x12
        /*007a*/ 	.short	(.L_21 - .L_20)
	.align		4
.L_20:
        /*007c*/ 	.word	index@(_Z12cudaFilesSumPtPfii)
        /*0080*/ 	.word	0x00000000
.L_21:


//--------------------- .nv.compat                --------------------------
	.section	.nv.compat,"",@"SHT_CUDA_COMPAT_INFO"
	.align	4
        /*0000*/ 	.byte	0x02, 0x09, 0x00, 0x00, 0x02, 0x02, 0x01, 0x00, 0x02, 0x05, 0x05, 0x00, 0x03, 0x07, 0x01, 0x01
        /*0010*/ 	.byte	0x02, 0x03, 0x00, 0x00, 0x02, 0x06, 0x01, 0x00, 0x04, 0x0b, 0x08, 0x00, 0x01, 0x00, 0x00, 0x00
        /*0020*/ 	.byte	0x00, 0x00, 0x00, 0x00


//--------------------- .nv.info._Z15cudaCalibrationPtS_S_diiS_ --------------------------
	.section	.nv.info._Z15cudaCalibrationPtS_S_diiS_,"",@"SHT_CUDA_INFO"
	.sectionflags	@""
	.align	4


	//----- nvinfo : EIATTR_CUDA_API_VERSION
	.align		4
        /*0000*/ 	.byte	0x04, 0x37
        /*0002*/ 	.short	(.L_23 - .L_22)
.L_22:
        /*0004*/ 	.word	0x00000082


	//----- nvinfo : EIATTR_KPARAM_INFO
	.align		4
.L_23:
        /*0008*/ 	.byte	0x04, 0x17
        /*000a*/ 	.short	(.L_25 - .L_24)
.L_24:
        /*000c*/ 	.word	0x00000000
        /*0010*/ 	.short	0x0006
        /*0012*/ 	.short	0x0028
        /*0014*/ 	.byte	0x00, 0xf5, 0x21, 0x00


	//----- nvinfo : EIATTR_KPARAM_INFO
	.align		4
.L_25:
        /*0018*/ 	.byte	0x04, 0x17
        /*001a*/ 	.short	(.L_27 - .L_26)
.L_26:
        /*001c*/ 	.word	0x00000000
        /*0020*/ 	.short	0x0005
        /*0022*/ 	.short	0x0024
        /*0024*/ 	.byte	0x00, 0xf0, 0x11, 0x00


	//----- nvinfo : EIATTR_KPARAM_INFO
	.align		4
.L_27:
        /*0028*/ 	.byte	0x04, 0x17
        /*002a*/ 	.short	(.L_29 - .L_28)
.L_28:
        /*002c*/ 	.word	0x00000000
        /*0030*/ 	.short	0x0004
        /*0032*/ 	.short	0x0020
        /*0034*/ 	.byte	0x00, 0xf0, 0x11, 0x00


	//----- nvinfo : EIATTR_KPARAM_INFO
	.align		4
.L_29:
        /*0038*/ 	.byte	0x04, 0x17
        /*003a*/ 	.short	(.L_31 - .L_30)
.L_30:
        /*003c*/ 	.word	0x00000000
        /*0040*/ 	.short	0x0003
        /*0042*/ 	.short	0x0018
        /*0044*/ 	.byte	0x00, 0xf0, 0x21, 0x00


	//----- nvinfo : EIATTR_KPARAM_INFO
	.align		4
.L_31:
        /*0048*/ 	.byte	0x04, 0x17
        /*004a*/ 	.short	(.L_33 - .L_32)
.L_32:
        /*004c*/ 	.word	0x00000000
        /*0050*/ 	.short	0x0002
        /*0052*/ 	.short	0x0010
        /*0054*/ 	.byte	0x00, 0xf5, 0x21, 0x00


	//----- nvinfo : EIATTR_KPARAM_INFO
	.align		4
.L_33:
        /*0058*/ 	.byte	0x04, 0x17
        /*005a*/ 	.short	(.L_35 - .L_34)
.L_34:
        /*005c*/ 	.word	0x00000000
        /*0060*/ 	.short	0x0001
        /*0062*/ 	.short	0x0008
        /*0064*/ 	.byte	0x00, 0xf5, 0x21, 0x00


	//----- nvinfo : EIATTR_KPARAM_INFO
	.align		4
.L_35:
        /*0068*/ 	.byte	0x04, 0x17
        /*006a*/ 	.short	(.L_37 - .L_36)
.L_36:
        /*006c*/ 	.word	0x00000000
        /*0070*/ 	.short	0x0000
        /*0072*/ 	.short	0x0000
        /*0074*/ 	.byte	0x00, 0xf5, 0x21, 0x00


	//----- nvinfo : EIATTR_SPARSE_MMA_MASK
	.align		4
.L_37:
        /*0078*/ 	.byte	0x03, 0x50
        /*007a*/ 	.short	0x0000


	//----- nvinfo : EIATTR_MAXREG_COUNT
	.align		4
        /*007c*/ 	.byte	0x03, 0x1b
        /*007e*/ 	.short	0x00ff


	//----- nvinfo : EIATTR_MERCURY_ISA_VERSION
	.align		4
        /*0080*/ 	.byte	0x03, 0x5f
        /*0082*/ 	.short	0x0101


	//----- nvinfo : EIATTR_VRC_CTA_INIT_COUNT
	.align		4
        /*0084*/ 	.byte	0x02, 0x4a
	.zero		1
	.zero		1


	//----- nvinfo : EIATTR_EXIT_INSTR_OFFSETS
	.align		4
        /*0088*/ 	.byte	0x04, 0x1c
        /*008a*/ 	.short	(.L_39 - .L_38)


	//   ....[0]....
.L_38:
        /*008c*/ 	.word	0x000000d0


	//   ....[1]....
        /*0090*/ 	.word	0x00000340


	//----- nvinfo : EIATTR_CRS_STACK_SIZE
	.align		4
.L_39:
        /*0094*/ 	.byte	0x04, 0x1e
        /*0096*/ 	.short	(.L_41 - .L_40)
.L_40:
        /*0098*/ 	.word	0x00000000


	//----- nvinfo : EIATTR_CBANK_PARAM_SIZE
	.align		4
.L_41:
        /*009c*/ 	.byte	0x03, 0x19
        /*009e*/ 	.short	0x0030


	//----- nvinfo : EIATTR_PARAM_CBANK
	.align		4
        /*00a0*/ 	.byte	0x04, 0x0a
        /*00a2*/ 	.short	(.L_43 - .L_42)
	.align		4
.L_42:
        /*00a4*/ 	.word	index@(.nv.constant0._Z15cudaCalibrationPtS_S_diiS_)
        /*00a8*/ 	.short	0x0380
        /*00aa*/ 	.short	0x0030


	//----- nvinfo : EIATTR_SW_WAR
	.align		4
.L_43:
        /*00ac*/ 	.byte	0x04, 0x36
        /*00ae*/ 	.short	(.L_45 - .L_44)
.L_44:
        /*00b0*/ 	.word	0x00000008
.L_45:


//--------------------- .nv.info._Z12cudaPixelAvgPfPtii --------------------------
	.section	.nv.info._Z12cudaPixelAvgPfPtii,"",@"SHT_CUDA_INFO"
	.sectionflags	@""
	.align	4


	//----- nvinfo : EIATTR_CUDA_API_VERSION
	.align		4
        /*0000*/ 	.byte	0x04, 0x37
        /*0002*/ 	.short	(.L_47 - .L_46)
.L_46:
        /*0004*/ 	.word	0x00000082


	//----- nvinfo : EIATTR_KPARAM_INFO
	.align		4
.L_47:
        /*0008*/ 	.byte	0x04, 0x17
        /*000a*/ 	.short	(.L_49 - .L_48)
.L_48:
        /*000c*/ 	.word	0x00000000
        /*0010*/ 	.short	0x0003
        /*0012*/ 	.short	0x0014
        /*0014*/ 	.byte	0x00, 0xf0, 0x11, 0x00


	//----- nvinfo : EIATTR_KPARAM_INFO
	.align		4
.L_49:
        /*0018*/ 	.byte	0x04, 0x17
        /*001a*/ 	.short	(.L_51 - .L_50)
.L_50:
        /*001c*/ 	.word	0x00000000
        /*0020*/ 	.short	0x0002
        /*0022*/ 	.short	0x0010
        /*0024*/ 	.byte	0x00, 0xf0, 0x11, 0x00


	//----- nvinfo : EIATTR_KPARAM_INFO
	.align		4
.L_51:
        /*0028*/ 	.byte	0x04, 0x17
        /*002a*/ 	.short	(.L_53 - .L_52)
.L_52:
        /*002c*/ 	.word	0x00000000
        /*0030*/ 	.short	0x0001
        /*0032*/ 	.short	0x0008
        /*0034*/ 	.byte	0x00, 0xf5, 0x21, 0x00


	//----- nvinfo : EIATTR_KPARAM_INFO
	.align		4
.L_53:
        /*0038*/ 	.byte	0x04, 0x17
        /*003a*/ 	.short	(.L_55 - .L_54)
.L_54:
        /*003c*/ 	.word	0x00000000
        /*0040*/ 	.short	0x0000
        /*0042*/ 	.short	0x0000
        /*0044*/ 	.byte	0x00, 0xf5, 0x21, 0x00


	//----- nvinfo : EIATTR_SPARSE_MMA_MASK
	.align		4
.L_55:
        /*0048*/ 	.byte	0x03, 0x50
        /*004a*/ 	.short	0x0000


	//----- nvinfo : EIATTR_MAXREG_COUNT
	.align		4
        /*004c*/ 	.byte	0x03, 0x1b
        /*004e*/ 	.short	0x00ff


	//----- nvinfo : EIATTR_MERCURY_ISA_VERSION
	.align		4
        /*0050*/ 	.byte	0x03, 0x5f
        /*0052*/ 	.short	0x0101


	//----- nvinfo : EIATTR_VRC_CTA_INIT_COUNT
	.align		4
        /*0054*/ 	.byte	0x02, 0x4a
	.zero		1
	.zero		1


	//----- nvinfo : EIATTR_EXIT_INSTR_OFFSETS
	.align		4
        /*0058*/ 	.byte	0x04, 0x1c
        /*005a*/ 	.short	(.L_57 - .L_56)


	//   ....[0]....
.L_56:
        /*005c*/ 	.word	0x000000d0


	//   ....[1]....
        /*0060*/ 	.word	0x00000230


	//----- nvinfo : EIATTR_CRS_STACK_SIZE
	.align		4
.L_57:
        /*0064*/ 	.byte	0x04, 0x1e
        /*0066*/ 	.short	(.L_59 - .L_58)
.L_58:
        /*0068*/ 	.word	0x00000000


	//----- nvinfo : EIATTR_CBANK_PARAM_SIZE
	.align		4
.L_59:
        /*006c*/ 	.byte	0x03, 0x19
        /*006e*/ 	.short	0x0018


	//----- nvinfo : EIATTR_PARAM_CBANK
	.align		4
        /*0070*/ 	.byte	0x04, 0x0a
        /*0072*/ 	.short	(.L_61 - .L_60)
	.align		4
.L_60:
        /*0074*/ 	.word	index@(.nv.constant0._Z12cudaPixelAvgPfPtii)
        /*0078*/ 	.short	0x0380
        /*007a*/ 	.short	0x0018


	//----- nvinfo : EIATTR_SW_WAR
	.align		4
.L_61:
        /*007c*/ 	.byte	0x04, 0x36
        /*007e*/ 	.short	(.L_63 - .L_62)
.L_62:
        /*0080*/ 	.word	0x00000008
.L_63:


//--------------------- .nv.info._Z12cudaFilesSumPtPfii --------------------------
	.section	.nv.info._Z12cudaFilesSumPtPfii,"",@"SHT_CUDA_INFO"
	.sectionflags	@""
	.align	4


	//----- nvinfo : EIATTR_CUDA_API_VERSION
	.align		4
        /*0000*/ 	.byte	0x04, 0x37
        /*0002*/ 	.short	(.L_65 - .L_64)
.L_64:
        /*0004*/ 	.word	0x00000082


	//----- nvinfo : EIATTR_KPARAM_INFO
	.align		4
.L_65:
        /*0008*/ 	.byte	0x04, 0x17
        /*000a*/ 	.short	(.L_67 - .L_66)
.L_66:
        /*000c*/ 	.word	0x00000000
        /*0010*/ 	.short	0x0003
        /*0012*/ 	.short	0x0014
        /*0014*/ 	.byte	0x00, 0xf0, 0x11, 0x00


	//----- nvinfo : EIATTR_KPARAM_INFO
	.align		4
.L_67:
        /*0018*/ 	.byte	0x04, 0x17
        /*001a*/ 	.short	(.L_69 - .L_68)
.L_68:
        /*001c*/ 	.word	0x00000000
        /*0020*/ 	.short	0x0002
        /*0022*/ 	.short	0x0010
        /*0024*/ 	.byte	0x00, 0xf0, 0x11, 0x00


	//----- nvinfo : EIATTR_KPARAM_INFO
	.align		4
.L_69:
        /*0028*/ 	.byte	0x04, 0x17
        /*002a*/ 	.short	(.L_71 - .L_70)
.L_70:
        /*002c*/ 	.word	0x00000000
        /*0030*/ 	.short	0x0001
        /*0032*/ 	.short	0x0008
        /*0034*/ 	.byte	0x00, 0xf5, 0x21, 0x00


	//----- nvinfo : EIATTR_KPARAM_INFO
	.align		4
.L_71:
        /*0038*/ 	.byte	0x04, 0x17
        /*003a*/ 	.short	(.L_73 - .L_72)
.L_72:
        /*003c*/ 	.word	0x00000000
        /*0040*/ 	.short	0x0000
        /*0042*/ 	.short	0x0000
        /*0044*/ 	.byte	0x00, 0xf5, 0x21, 0x00


	//----- nvinfo : EIATTR_SPARSE_MMA_MASK
	.align		4
.L_73:
        /*0048*/ 	.byte	0x03, 0x50
        /*004a*/ 	.short	0x0000


	//----- nvinfo : EIATTR_MAXREG_COUNT
	.align		4
        /*004c*/ 	.byte	0x03, 0x1b
        /*004e*/ 	.short	0x00ff


	//----- nvinfo : EIATTR_MERCURY_ISA_VERSION
	.align		4
        /*0050*/ 	.byte	0x03, 0x5f
        /*0052*/ 	.short	0x0101


	//----- nvinfo : EIATTR_VRC_CTA_INIT_COUNT
	.align		4
        /*0054*/ 	.byte	0x02, 0x4a
	.zero		1
	.zero		1


	//----- nvinfo : EIATTR_EXIT_INSTR_OFFSETS
	.align		4
        /*0058*/ 	.byte	0x04, 0x1c
        /*005a*/ 	.short	(.L_75 - .L_74)


	//   ....[0]....
.L_74:
        /*005c*/ 	.word	0x000000d0


	//   ....[1]....
        /*0060*/ 	.word	0x00000180


	//----- nvinfo : EIATTR_CBANK_PARAM_SIZE
	.align		4
.L_75:
        /*0064*/ 	.byte	0x03, 0x19
        /*0066*/ 	.short	0x0018


	//----- nvinfo : EIATTR_PARAM_CBANK
	.align		4
        /*0068*/ 	.byte	0x04, 0x0a
        /*006a*/ 	.short	(.L_77 - .L_76)
	.align		4
.L_76:
        /*006c*/ 	.word	index@(.nv.constant0._Z12cudaFilesSumPtPfii)
        /*0070*/ 	.short	0x0380
        /*0072*/ 	.short	0x0018


	//----- nvinfo : EIATTR_SW_WAR
	.align		4
.L_77:
        /*0074*/ 	.byte	0x04, 0x36
        /*0076*/ 	.short	(.L_79 - .L_78)
.L_78:
        /*0078*/ 	.word	0x00000008
.L_79:


//--------------------- .nv.callgraph             --------------------------
	.section	.nv.callgraph,"",@"SHT_CUDA_CALLGRAPH"
	.align	4
	.sectionentsize	8
	.align		4
        /*0000*/ 	.word	0x00000000
	.align		4
        /*0004*/ 	.word	0xffffffff
	.align		4
        /*0008*/ 	.word	0x00000000
	.align		4
        /*000c*/ 	.word	0xfffffffe
	.align		4
        /*0010*/ 	.word	0x00000000
	.align		4
        /*0014*/ 	.word	0xfffffffd
	.align		4
        /*0018*/ 	.word	0x00000000
	.align		4
        /*001c*/ 	.word	0xfffffffc


//--------------------- .text._Z15cudaCalibrationPtS_S_diiS_ --------------------------
	.section	.text._Z15cudaCalibrationPtS_S_diiS_,"ax",@progbits
	.align	128
        .global         _Z15cudaCalibrationPtS_S_diiS_
        .type           _Z15cudaCalibrationPtS_S_diiS_,@function
        .size           _Z15cudaCalibrationPtS_S_diiS_,(.L_x_30 - _Z15cudaCalibrationPtS_S_diiS_)
        .other          _Z15cudaCalibrationPtS_S_diiS_,@"STO_CUDA_ENTRY STV_DEFAULT"
_Z15cudaCalibrationPtS_S_diiS_:
.text._Z15cudaCalibrationPtS_S_diiS_:
[----:B------:R-:W-:Y:S01]  /*0000*/  LDC R1, c[0x0][0x37c] ;  /* 0x0000df00ff017b82 */ /* 0x000fe20000000800 */
[----:B------:R-:W0:Y:S07]  /*0010*/  S2R R3, SR_TID.Y ;  /* 0x0000000000037919 */ /* 0x000e2e0000002200 */
[----:B------:R-:W1:Y:S01]  /*0020*/  LDC R5, c[0x0][0x360] ;  /* 0x0000d800ff057b82 */ /* 0x000e620000000800 */
[----:B------:R-:W2:Y:S01]  /*0030*/  LDCU.64 UR6, c[0x0][0x3a0] ;  /* 0x00007400ff0677ac */ /* 0x000ea20008000a00 */
[----:B------:R-:W1:Y:S06]  /*0040*/  S2R R2, SR_TID.X ;  /* 0x0000000000027919 */ /* 0x000e6c0000002100 */
[----:B------:R-:W0:Y:S08]  /*0050*/  S2UR UR5, SR_CTAID.Y ;  /* 0x00000000000579c3 */ /* 0x000e300000002600 */
[----:B------:R-:W0:Y:S08]  /*0060*/  LDC R0, c[0x0][0x364] ;  /* 0x0000d900ff007b82 */ /* 0x000e300000000800 */
[----:B------:R-:W1:Y:S01]  /*0070*/  S2UR UR4, SR_CTAID.X ;  /* 0x00000000000479c3 */ /* 0x000e620000002500 */
[----:B0-----:R-:W-:-:S05]  /*0080*/  IMAD R3, R0, UR5, R3 ;  /* 0x0000000500037c24 */ /* 0x001fca000f8e0203 */
[----:B--2---:R-:W-:Y:S01]  /*0090*/  ISETP.GE.AND P0, PT, R3, UR7, PT ;  /* 0x0000000703007c0c */ /* 0x004fe2000bf06270 */
[----:B-1----:R-:W-:-:S05]  /*00a0*/  IMAD R2, R5, UR4, R2 ;  /* 0x0000000405027c24 */ /* 0x002fca000f8e0202 */
[----:B------:R-:W-:Y:S01]  /*00b0*/  ISETP.GE.OR P0, PT, R2, UR6, P0 ;  /* 0x0000000602007c0c */ /* 0x000fe20008706670 */
[----:B------:R-:W-:-:S12]  /*00c0*/  IMAD R2, R3, UR6, R2 ;  /* 0x0000000603027c24 */ /* 0x000fd8000f8e0202 */
[----:B------:R-:W-:Y:S05]  /*00d0*/  @P0 EXIT ;  /* 0x000000000000094d */ /* 0x000fea0003800000 */
[----:B------:R-:W0:Y:S01]  /*00e0*/  LDC.64 R4, c[0x0][0x390] ;  /* 0x0000e400ff047b82 */ /* 0x000e220000000a00 */
[----:B------:R-:W1:Y:S07]  /*00f0*/  LDCU.64 UR4, c[0x0][0x358] ;  /* 0x00006b00ff0477ac */ /* 0x000e6e0008000a00 */
[----:B------:R-:W2:Y:S08]  /*0100*/  LDC.64 R6, c[0x0][0x380] ;  /* 0x0000e000ff067b82 */ /* 0x000eb00000000a00 */
[----:B------:R-:W3:Y:S01]  /*0110*/  LDC.64 R8, c[0x0][0x388] ;  /* 0x0000e200ff087b82 */ /* 0x000ee20000000a00 */
[----:B0-----:R-:W-:-:S06]  /*0120*/  IMAD.WIDE R4, R2, 0x2, R4 ;  /* 0x0000000202047825 */ /* 0x001fcc00078e0204 */
[----:B-1----:R-:W4:Y:S01]  /*0130*/  LDG.E.U16 R4, desc[UR4][R4.64] ;  /* 0x0000000404047981 */ /* 0x002f22000c1e1500 */
[----:B--2---:R-:W-:-:S06]  /*0140*/  IMAD.WIDE R6, R2, 0x2, R6 ;  /* 0x0000000202067825 */ /* 0x004fcc00078e0206 */
[----:B------:R-:W4:Y:S01]  /*0150*/  LDG.E.U16 R6, desc[UR4][R6.64] ;  /* 0x0000000406067981 */ /* 0x000f22000c1e1500 */
[----:B---3--:R-:W-:-:S06]  /*0160*/  IMAD.WIDE R8, R2, 0x2, R8 ;  /* 0x0000000202087825 */ /* 0x008fcc00078e0208 */
[----:B------:R-:W2:Y:S01]  /*0170*/  LDG.E.U16 R8, desc[UR4][R8.64] ;  /* 0x0000000408087981 */ /* 0x000ea2000c1e1500 */
[----:B------:R-:W-:Y:S01]  /*0180*/  BSSY.RECONVERGENT B0, `(.L_x_0) ;  /* 0x0000014000007945 */ /* 0x000fe20003800200 */
[CC--:B----4-:R-:W-:Y:S02]  /*0190*/  VIMNMX.U16x2 R0, PT, PT, R4.reuse, R6.reuse, PT ;  /* 0x0000000604007248 */ /* 0x0d0fe40003fe0200 */
[----:B------:R-:W-:-:S03]  /*01a0*/  VIMNMX.U16x2 R5, PT, PT, R4, R6, !PT ;  /* 0x0000000604057248 */ /* 0x000fc60007fe0200 */
[--C-:B------:R-:W-:Y:S01]  /*01b0*/  IMAD.MOV R11, RZ, RZ, -R0.reuse ;  /* 0x000000ffff0b7224 */ /* 0x100fe200078e0a00 */
[----:B------:R-:W-:-:S04]  /*01c0*/  PRMT R0, R5, 0x7610, R0 ;  /* 0x0000761005007816 */ /* 0x000fc80000000000 */
[----:B------:R-:W-:Y:S02]  /*01d0*/  PRMT R5, R11, 0x7710, RZ ;  /* 0x000077100b057816 */ /* 0x000fe400000000ff */
[----:B--2---:R-:W-:-:S03]  /*01e0*/  I2FP.F32.U32 R3, R8 ;  /* 0x0000000800037245 */ /* 0x004fc60000201000 */
[----:B------:R-:W-:Y:S01]  /*01f0*/  IMAD.IADD R0, R0, 0x1, R5 ;  /* 0x0000000100007824 */ /* 0x000fe200078e0205 */
[----:B------:R-:W0:Y:S08]  /*0200*/  MUFU.RCP R10, R3 ;  /* 0x00000003000a7308 */ /* 0x000e300000001000 */
[----:B------:R-:W1:Y:S01]  /*0210*/  I2F.U16 R0, R0 ;  /* 0x0000000000007306 */ /* 0x000e620000101000 */
[----:B0-----:R-:W-:-:S07]  /*0220*/  FFMA R5, -R3, R10, 1 ;  /* 0x3f80000003057423 */ /* 0x001fce000000010a */
[----:B-1----:R-:W0:Y:S01]  /*0230*/  FCHK P0, R0, R3 ;  /* 0x0000000300007302 */ /* 0x002e220000000000 */
[----:B------:R-:W-:-:S04]  /*0240*/  FFMA R5, R10, R5, R10 ;  /* 0x000000050a057223 */ /* 0x000fc8000000000a */
[----:B------:R-:W-:-:S04]  /*0250*/  FFMA R4, R0, R5, RZ ;  /* 0x0000000500047223 */ /* 0x000fc800000000ff */
[----:B------:R-:W-:-:S04]  /*0260*/  FFMA R6, -R3, R4, R0 ;  /* 0x0000000403067223 */ /* 0x000fc80000000100 */
[----:B------:R-:W-:Y:S01]  /*0270*/  FFMA R8, R5, R6, R4 ;  /* 0x0000000605087223 */ /* 0x000fe20000000004 */
[----:B0-----:R-:W-:Y:S06]  /*0280*/  @!P0 BRA `(.L_x_1) ;  /* 0x00000000000c8947 */ /* 0x001fec0003800000 */
[----:B------:R-:W-:-:S07]  /*0290*/  MOV R4, 0x2b0 ;  /* 0x000002b000047802 */ /* 0x000fce0000000f00 */
[----:B------:R-:W-:Y:S05]  /*02a0*/  CALL.REL.NOINC `($__internal_0_$__cuda_sm3x_div_rn_noftz_f32_slowpath) ;  /* 0x0000000000287944 */ /* 0x000fea0003c00000 */
[----:B------:R-:W-:-:S07]  /*02b0*/  IMAD.MOV.U32 R8, RZ, RZ, R0 ;  /* 0x000000ffff087224 */ /* 0x000fce00078e0000 */
.L_x_1:
[----:B------:R-:W-:Y:S05]  /*02c0*/  BSYNC.RECONVERGENT B0 ;  /* 0x0000000000007941 */ /* 0x000fea0003800200 */
.L_x_0:
[----:B------:R-:W0:Y:S01]  /*02d0*/  LDCU.64 UR6, c[0x0][0x398] ;  /* 0x00007300ff0677ac */ /* 0x000e220008000a00 */
[----:B------:R-:W0:Y:S01]  /*02e0*/  F2F.F64.F32 R4, R8 ;  /* 0x0000000800047310 */ /* 0x000e220000201800 */
[----:B------:R-:W1:Y:S01]  /*02f0*/  LDC.64 R6, c[0x0][0x3a8] ;  /* 0x0000ea00ff067b82 */ /* 0x000e620000000a00 */
[----:B0-----:R-:W-:Y:S01]  /*0300*/  DMUL R4, R4, UR6 ;  /* 0x0000000604047c28 */ /* 0x001fe20008000000 */
[----:B-1----:R-:W-:-:S09]  /*0310*/  IMAD.WIDE R2, R2, 0x2, R6 ;  /* 0x0000000202027825 */ /* 0x002fd200078e0206 */
[----:B------:R-:W0:Y:S02]  /*0320*/  F2I.U32.F64.TRUNC R5, R4 ;  /* 0x0000000400057311 */ /* 0x000e24000030d000 */
[----:B0-----:R-:W-:Y:S01]  /*0330*/  STG.E.U16 desc[UR4][R2.64], R5 ;  /* 0x0000000502007986 */ /* 0x001fe2000c101504 */
[----:B------:R-:W-:Y:S05]  /*0340*/  EXIT ;  /* 0x000000000000794d */ /* 0x000fea0003800000 */
        .weak           $__internal_0_$__cuda_sm3x_div_rn_noftz_f32_slowpath
        .type           $__internal_0_$__cuda_sm3x_div_rn_noftz_f32_slowpath,@function
        .size           $__internal_0_$__cuda_sm3x_div_rn_noftz_f32_slowpath,(.L_x_30 - $__internal_0_$__cuda_sm3x_div_rn_noftz_f32_slowpath)
$__internal_0_$__cuda_sm3x_div_rn_noftz_f32_slowpath:
[--C-:B------:R-:W-:Y:S01]  /*0350*/  SHF.R.U32.HI R6, RZ, 0x17, R3.reuse ;  /* 0x00000017ff067819 */ /* 0x100fe20000011603 */
[----:B------:R-:W-:Y:S01]  /*0360*/  BSSY.RECONVERGENT B1, `(.L_x_2) ;  /* 0x0000064000017945 */ /* 0x000fe20003800200 */
[--C-:B------:R-:W-:Y:S01]  /*0370*/  SHF.R.U32.HI R5, RZ, 0x17, R0.reuse ;  /* 0x00000017ff057819 */ /* 0x100fe20000011600 */
[----:B------:R-:W-:Y:S01]  /*0380*/  IMAD.MOV.U32 R7, RZ, RZ, R0 ;  /* 0x000000ffff077224 */ /* 0x000fe200078e0000 */
[----:B------:R-:W-:Y:S01]  /*0390*/  LOP3.LUT R6, R6, 0xff, RZ, 0xc0, !PT ;  /* 0x000000ff06067812 */ /* 0x000fe200078ec0ff */
[----:B------:R-:W-:Y:S01]  /*03a0*/  IMAD.MOV.U32 R8, RZ, RZ, R3 ;  /* 0x000000ffff087224 */ /* 0x000fe200078e0003 */
[----:B------:R-:W-:-:S03]  /*03b0*/  LOP3.LUT R5, R5, 0xff, RZ, 0xc0, !PT ;  /* 0x000000ff05057812 */ /* 0x000fc600078ec0ff */
[----:B------:R-:W-:Y:S02]  /*03c0*/  VIADD R11, R6, 0xffffffff ;  /* 0xffffffff060b7836 */ /* 0x000fe40000000000 */
[----:B------:R-:W-:-:S03]  /*03d0*/  VIADD R10, R5, 0xffffffff ;  /* 0xffffffff050a7836 */ /* 0x000fc60000000000 */
[----:B------:R-:W-:-:S04]  /*03e0*/  ISETP.GT.U32.AND P0, PT, R11, 0xfd, PT ;  /* 0x000000fd0b00780c */ /* 0x000fc80003f04070 */
[----:B------:R-:W-:-:S13]  /*03f0*/  ISETP.GT.U32.OR P0, PT, R10, 0xfd, P0 ;  /* 0x000000fd0a00780c */ /* 0x000fda0000704470 */
[----:B------:R-:W-:Y:S01]  /*0400*/  @!P0 IMAD.MOV.U32 R9, RZ, RZ, RZ ;  /* 0x000000ffff098224 */ /* 0x000fe200078e00ff */
[----:B------:R-:W-:Y:S06]  /*0410*/  @!P0 BRA `(.L_x_3) ;  /* 0x00000000005c8947 */ /* 0x000fec0003800000 */
[----:B------:R-:W-:Y:S02]  /*0420*/  FSETP.GTU.FTZ.AND P0, PT, |R0|, +INF , PT ;  /* 0x7f8000000000780b */ /* 0x000fe40003f1c200 */
[----:B------:R-:W-:-:S04]  /*0430*/  FSETP.GTU.FTZ.AND P1, PT, |R3|, +INF , PT ;  /* 0x7f8000000300780b */ /* 0x000fc80003f3c200 */
[----:B------:R-:W-:-:S13]  /*0440*/  PLOP3.LUT P0, PT, P0, P1, PT, 0xf8, 0x8f ;  /* 0x00000000008f781c */ /* 0x000fda0000703f70 */
[----:B------:R-:W-:Y:S05]  /*0450*/  @P0 BRA `(.L_x_4) ;  /* 0x00000004004c0947 */ /* 0x000fea0003800000 */
[----:B------:R-:W-:-:S13]  /*0460*/  LOP3.LUT P0, RZ, R8, 0x7fffffff, R7, 0xc8, !PT ;  /* 0x7fffffff08ff7812 */ /* 0x000fda000780c807 */
[----:B------:R-:W-:Y:S05]  /*0470*/  @!P0 BRA `(.L_x_5) ;  /* 0x00000004003c8947 */ /* 0x000fea0003800000 */
[C---:B------:R-:W-:Y:S02]  /*0480*/  FSETP.NEU.FTZ.AND P2, PT, |R0|.reuse, +INF , PT ;  /* 0x7f8000000000780b */ /* 0x040fe40003f5d200 */
[----:B------:R-:W-:Y:S02]  /*0490*/  FSETP.NEU.FTZ.AND P1, PT, |R3|, +INF , PT ;  /* 0x7f8000000300780b */ /* 0x000fe40003f3d200 */
[----:B------:R-:W-:-:S11]  /*04a0*/  FSETP.NEU.FTZ.AND P0, PT, |R0|, +INF , PT ;  /* 0x7f8000000000780b */ /* 0x000fd60003f1d200 */
[----:B------:R-:W-:Y:S05]  /*04b0*/  @!P1 BRA !P2, `(.L_x_5) ;  /* 0x00000004002c9947 */ /* 0x000fea0005000000 */
[----:B------:R-:W-:-:S04]  /*04c0*/  LOP3.LUT P2, RZ, R7, 0x7fffffff, RZ, 0xc0, !PT ;  /* 0x7fffffff07ff7812 */ /* 0x000fc8000784c0ff */
[----:B------:R-:W-:-:S13]  /*04d0*/  PLOP3.LUT P1, PT, P1, P2, PT, 0x2f, 0xf2 ;  /* 0x0000000000f2781c */ /* 0x000fda0000f24577 */
[----:B------:R-:W-:Y:S05]  /*04e0*/  @P1 BRA `(.L_x_6) ;  /* 0x0000000400181947 */ /* 0x000fea0003800000 */
[----:B------:R-:W-:-:S04]  /*04f0*/  LOP3.LUT P1, RZ, R8, 0x7fffffff, RZ, 0xc0, !PT ;  /* 0x7fffffff08ff7812 */ /* 0x000fc8000782c0ff */
[----:B------:R-:W-:-:S13]  /*0500*/  PLOP3.LUT P0, PT, P0, P1, PT, 0x2f, 0xf2 ;  /* 0x0000000000f2781c */ /* 0x000fda0000702577 */
[----:B------:R-:W-:Y:S05]  /*0510*/  @P0 BRA `(.L_x_7) ;  /* 0x0000000400000947 */ /* 0x000fea0003800000 */
[----:B------:R-:W-:Y:S02]  /*0520*/  ISETP.GE.AND P0, PT, R10, RZ, PT ;  /* 0x000000ff0a00720c */ /* 0x000fe40003f06270 */
[----:B------:R-:W-:-:S11]  /*0530*/  ISETP.GE.AND P1, PT, R11, RZ, PT ;  /* 0x000000ff0b00720c */ /* 0x000fd60003f26270 */
[----:B------:R-:W-:Y:S02]  /*0540*/  @P0 IMAD.MOV.U32 R9, RZ, RZ, RZ ;  /* 0x000000ffff090224 */ /* 0x000fe400078e00ff */
[----:B------:R-:W-:Y:S01]  /*0550*/  @!P0 FFMA R7, R0, 1.84467440737095516160e+19, RZ ;  /* 0x5f80000000078823 */ /* 0x000fe200000000ff */
[----:B------:R-:W-:Y:S02]  /*0560*/  @!P0 IMAD.MOV.U32 R9, RZ, RZ, -0x40 ;  /* 0xffffffc0ff098424 */ /* 0x000fe400078e00ff */
[----:B------:R-:W-:Y:S02]  /*0570*/  @!P1 FFMA R8, R3, 1.84467440737095516160e+19, RZ ;  /* 0x5f80000003089823 */ /* 0x000fe400000000ff */
[----:B------:R-:W-:-:S07]  /*0580*/  @!P1 VIADD R9, R9, 0x40 ;  /* 0x0000004009099836 */ /* 0x000fce0000000000 */
.L_x_3:
[----:B------:R-:W-:Y:S01]  /*0590*/  LEA R3, R6, 0xc0800000, 0x17 ;  /* 0xc080000006037811 */ /* 0x000fe200078eb8ff */
[----:B------:R-:W-:Y:S01]  /*05a0*/  VIADD R5, R5, 0xffffff81 ;  /* 0xffffff8105057836 */ /* 0x000fe20000000000 */
[----:B------:R-:W-:Y:S03]  /*05b0*/  BSSY.RECONVERGENT B2, `(.L_x_8) ;  /* 0x0000035000027945 */ /* 0x000fe60003800200 */
[----:B------:R-:W-:Y:S01]  /*05c0*/  IMAD.IADD R3, R8, 0x1, -R3 ;  /* 0x0000000108037824 */ /* 0x000fe200078e0a03 */
[C---:B------:R-:W-:Y:S01]  /*05d0*/  IADD3 R6, PT, PT, R5.reuse, 0x7f, -R6 ;  /* 0x0000007f05067810 */ /* 0x040fe20007ffe806 */
[----:B------:R-:W-:Y:S02]  /*05e0*/  IMAD R0, R5, -0x800000, R7 ;  /* 0xff80000005007824 */ /* 0x000fe400078e0207 */
[----:B------:R-:W0:Y:S01]  /*05f0*/  MUFU.RCP R8, R3 ;  /* 0x0000000300087308 */ /* 0x000e220000001000 */
[----:B------:R-:W-:Y:S01]  /*0600*/  FADD.FTZ R11, -R3, -RZ ;  /* 0x800000ff030b7221 */ /* 0x000fe20000010100 */
[----:B------:R-:W-:-:S03]  /*0610*/  IMAD.IADD R6, R6, 0x1, R9 ;  /* 0x0000000106067824 */ /* 0x000fc600078e0209 */
[----:B0-----:R-:W-:-:S04]  /*0620*/  FFMA R13, R8, R11, 1 ;  /* 0x3f800000080d7423 */ /* 0x001fc8000000000b */
[----:B------:R-:W-:-:S04]  /*0630*/  FFMA R10, R8, R13, R8 ;  /* 0x0000000d080a7223 */ /* 0x000fc80000000008 */
[----:B------:R-:W-:-:S04]  /*0640*/  FFMA R7, R0, R10, RZ ;  /* 0x0000000a00077223 */ /* 0x000fc800000000ff */
[----:B------:R-:W-:-:S04]  /*0650*/  FFMA R8, R11, R7, R0 ;  /* 0x000000070b087223 */ /* 0x000fc80000000000 */
[----:B------:R-:W-:-:S04]  /*0660*/  FFMA R7, R10, R8, R7 ;  /* 0x000000080a077223 */ /* 0x000fc80000000007 */
[----:B------:R-:W-:-:S04]  /*0670*/  FFMA R8, R11, R7, R0 ;  /* 0x000000070b087223 */ /* 0x000fc80000000000 */
[----:B------:R-:W-:-:S05]  /*0680*/  FFMA R0, R10, R8, R7 ;  /* 0x000000080a007223 */ /* 0x000fca0000000007 */
[----:B------:R-:W-:-:S04]  /*0690*/  SHF.R.U32.HI R3, RZ, 0x17, R0 ;  /* 0x00000017ff037819 */ /* 0x000fc80000011600 */
[----:B------:R-:W-:-:S05]  /*06a0*/  LOP3.LUT R3, R3, 0xff, RZ, 0xc0, !PT ;  /* 0x000000ff03037812 */ /* 0x000fca00078ec0ff */
[----:B------:R-:W-:-:S04]  /*06b0*/  IMAD.IADD R9, R3, 0x1, R6 ;  /* 0x0000000103097824 */ /* 0x000fc800078e0206 */
[----:B------:R-:W-:-:S05]  /*06c0*/  VIADD R3, R9, 0xffffffff ;  /* 0xffffffff09037836 */ /* 0x000fca0000000000 */
[----:B------:R-:W-:-:S13]  /*06d0*/  ISETP.GE.U32.AND P0, PT, R3, 0xfe, PT ;  /* 0x000000fe0300780c */ /* 0x000fda0003f06070 */
[----:B------:R-:W-:Y:S05]  /*06e0*/  @!P0 BRA `(.L_x_9) ;  /* 0x0000000000808947 */ /* 0x000fea0003800000 */
[----:B------:R-:W-:-:S13]  /*06f0*/  ISETP.GT.AND P0, PT, R9, 0xfe, PT ;  /* 0x000000fe0900780c */ /* 0x000fda0003f04270 */
[----:B------:R-:W-:Y:S05]  /*0700*/  @P0 BRA `(.L_x_10) ;  /* 0x00000000006c0947 */ /* 0x000fea0003800000 */
[----:B------:R-:W-:-:S13]  /*0710*/  ISETP.GE.AND P0, PT, R9, 0x1, PT ;  /* 0x000000010900780c */ /* 0x000fda0003f06270 */
[----:B------:R-:W-:Y:S05]  /*0720*/  @P0 BRA `(.L_x_11) ;  /* 0x0000000000740947 */ /* 0x000fea0003800000 */
[----:B------:R-:W-:Y:S02]  /*0730*/  ISETP.GE.AND P0, PT, R9, -0x18, PT ;  /* 0xffffffe80900780c */ /* 0x000fe40003f06270 */
[----:B------:R-:W-:-:S11]  /*0740*/  LOP3.LUT R0, R0, 0x80000000, RZ, 0xc0, !PT ;  /* 0x8000000000007812 */ /* 0x000fd600078ec0ff */
[----:B------:R-:W-:Y:S05]  /*0750*/  @!P0 BRA `(.L_x_11) ;  /* 0x0000000000688947 */ /* 0x000fea0003800000 */
[CCC-:B------:R-:W-:Y:S01]  /*0760*/  FFMA.RZ R3, R10.reuse, R8.reuse, R7.reuse ;  /* 0x000000080a037223 */ /* 0x1c0fe2000000c007 */
[CCC-:B------:R-:W-:Y:S01]  /*0770*/  FFMA.RM R6, R10.reuse, R8.reuse, R7.reuse ;  /* 0x000000080a067223 */ /* 0x1c0fe20000004007 */
[C---:B------:R-:W-:Y:S02]  /*0780*/  ISETP.NE.AND P2, PT, R9.reuse, RZ, PT ;  /* 0x000000ff0900720c */ /* 0x040fe40003f45270 */
[----:B------:R-:W-:Y:S02]  /*0790*/  ISETP.NE.AND P1, PT, R9, RZ, PT ;  /* 0x000000ff0900720c */ /* 0x000fe40003f25270 */
[----:B------:R-:W-:Y:S01]  /*07a0*/  LOP3.LUT R5, R3, 0x7fffff, RZ, 0xc0, !PT ;  /* 0x007fffff03057812 */ /* 0x000fe200078ec0ff */
[----:B------:R-:W-:Y:S01]  /*07b0*/  FFMA.RP R3, R10, R8, R7 ;  /* 0x000000080a037223 */ /* 0x000fe20000008007 */
[----:B------:R-:W-:Y:S02]  /*07c0*/  VIADD R8, R9, 0x20 ;  /* 0x0000002009087836 */ /* 0x000fe40000000000 */
[----:B------:R-:W-:Y:S01]  /*07d0*/  LOP3.LUT R5, R5, 0x800000, RZ, 0xfc, !PT ;  /* 0x0080000005057812 */ /* 0x000fe200078efcff */
[----:B------:R-:W-:Y:S01]  /*07e0*/  IMAD.MOV R7, RZ, RZ, -R9 ;  /* 0x000000ffff077224 */ /* 0x000fe200078e0a09 */
[----:B------:R-:W-:-:S02]  /*07f0*/  FSETP.NEU.FTZ.AND P0, PT, R3, R6, PT ;  /* 0x000000060300720b */ /* 0x000fc40003f1d000 */
[----:B------:R-:W-:Y:S02]  /*0800*/  SHF.L.U32 R8, R5, R8, RZ ;  /* 0x0000000805087219 */ /* 0x000fe400000006ff */
[----:B------:R-:W-:Y:S02]  /*0810*/  SEL R6, R7, RZ, P2 ;  /* 0x000000ff07067207 */ /* 0x000fe40001000000 */
[----:B------:R-:W-:Y:S02]  /*0820*/  ISETP.NE.AND P1, PT, R8, RZ, P1 ;  /* 0x000000ff0800720c */ /* 0x000fe40000f25270 */
[----:B------:R-:W-:Y:S02]  /*0830*/  SHF.R.U32.HI R6, RZ, R6, R5 ;  /* 0x00000006ff067219 */ /* 0x000fe40000011605 */
[----:B------:R-:W-:Y:S02]  /*0840*/  PLOP3.LUT P0, PT, P0, P1, PT, 0xf8, 0x8f ;  /* 0x00000000008f781c */ /* 0x000fe40000703f70 */
[----:B------:R-:W-:-:S02]  /*0850*/  SHF.R.U32.HI R8, RZ, 0x1, R6 ;  /* 0x00000001ff087819 */ /* 0x000fc40000011606 */
[----:B------:R-:W-:-:S04]  /*0860*/  SEL R3, RZ, 0x1, !P0 ;  /* 0x00000001ff037807 */ /* 0x000fc80004000000 */
[----:B------:R-:W-:-:S04]  /*0870*/  LOP3.LUT R3, R3, 0x1, R8, 0xf8, !PT ;  /* 0x0000000103037812 */ /* 0x000fc800078ef808 */
[----:B------:R-:W-:-:S05]  /*0880*/  LOP3.LUT R3, R3, R6, RZ, 0xc0, !PT ;  /* 0x0000000603037212 */ /* 0x000fca00078ec0ff */
[----:B------:R-:W-:-:S05]  /*0890*/  IMAD.IADD R3, R8, 0x1, R3 ;  /* 0x0000000108037824 */ /* 0x000fca00078e0203 */
[----:B------:R-:W-:Y:S01]  /*08a0*/  LOP3.LUT R0, R3, R0, RZ, 0xfc, !PT ;  /* 0x0000000003007212 */ /* 0x000fe200078efcff */
[----:B------:R-:W-:Y:S06]  /*08b0*/  BRA `(.L_x_11) ;  /* 0x0000000000107947 */ /* 0x000fec0003800000 */
.L_x_10:
[----:B------:R-:W-:-:S04]  /*08c0*/  LOP3.LUT R0, R0, 0x80000000, RZ, 0xc0, !PT ;  /* 0x8000000000007812 */ /* 0x000fc800078ec0ff */
[----:B------:R-:W-:Y:S01]  /*08d0*/  LOP3.LUT R0, R0, 0x7f800000, RZ, 0xfc, !PT ;  /* 0x7f80000000007812 */ /* 0x000fe200078efcff */
[----:B------:R-:W-:Y:S06]  /*08e0*/  BRA `(.L_x_11) ;  /* 0x0000000000047947 */ /* 0x000fec0003800000 */
.L_x_9:
[----:B------:R-:W-:-:S07]  /*08f0*/  IMAD R0, R6, 0x800000, R0 ;  /* 0x0080000006007824 */ /* 0x000fce00078e0200 */
.L_x_11:
[----:B------:R-:W-:Y:S05]  /*0900*/  BSYNC.RECONVERGENT B2 ;  /* 0x0000000000027941 */ /* 0x000fea0003800200 */
.L_x_8:
[----:B------:R-:W-:Y:S05]  /*0910*/  BRA `(.L_x_12) ;  /* 0x0000000000207947 */ /* 0x000fea0003800000 */
.L_x_7:
[----:B------:R-:W-:-:S04]  /*0920*/  LOP3.LUT R0, R8, 0x80000000, R7, 0x48, !PT ;  /* 0x8000000008007812 */ /* 0x000fc800078e4807 */
[----:B------:R-:W-:Y:S01]  /*0930*/  LOP3.LUT R0, R0, 0x7f800000, RZ, 0xfc, !PT ;  /* 0x7f80000000007812 */ /* 0x000fe200078efcff */
[----:B------:R-:W-:Y:S06]  /*0940*/  BRA `(.L_x_12) ;  /* 0x0000000000147947 */ /* 0x000fec0003800000 */
.L_x_6:
[----:B------:R-:W-:Y:S01]  /*0950*/  LOP3.LUT R0, R8, 0x80000000, R7, 0x48, !PT ;  /* 0x8000000008007812 */ /* 0x000fe200078e4807 */
[----:B------:R-:W-:Y:S06]  /*0960*/  BRA `(.L_x_12) ;  /* 0x00000000000c7947 */ /* 0x000fec0003800000 */
.L_x_5:
[----:B------:R-:W0:Y:S01]  /*0970*/  MUFU.RSQ R0, -QNAN ;  /* 0xffc0000000007908 */ /* 0x000e220000001400 */
[----:B------:R-:W-:Y:S05]  /*0980*/  BRA `(.L_x_12) ;  /* 0x0000000000047947 */ /* 0x000fea0003800000 */
.L_x_4:
[----:B------:R-:W-:-:S07]  /*0990*/  FADD.FTZ R0, R0, R3 ;  /* 0x0000000300007221 */ /* 0x000fce0000010000 */
.L_x_12:
[----:B------:R-:W-:Y:S05]  /*09a0*/  BSYNC.RECONVERGENT B1 ;  /* 0x0000000000017941 */ /* 0x000fea0003800200 */
.L_x_2:
[----:B------:R-:W-:-:S04]  /*09b0*/  IMAD.MOV.U32 R5, RZ, RZ, 0x0 ;  /* 0x00000000ff057424 */ /* 0x000fc800078e00ff */
[----:B0-----:R-:W-:Y:S05]  /*09c0*/  RET.REL.NODEC R4 `(_Z15cudaCalibrationPtS_S_diiS_) ;  /* 0xfffffff4048c7950 */ /* 0x001fea0003c3ffff */
.L_x_13:
[----:B------:R-:W-:-:S00]  /*09d0*/  BRA `(.L_x_13) ;  /* 0xfffffffc00fc7947 */ /* 0x000fc0000383ffff */
[----:B------:R-:W-:-:S00]  /*09e0*/  NOP ;  /* 0x0000000000007918 */ /* 0x000fc00000000000 */
        /* <DEDUP_REMOVED lines=9> */
.L_x_30:


//--------------------- .text._Z12cudaPixelAvgPfPtii --------------------------
	.section	.text._Z12cudaPixelAvgPfPtii,"ax",@progbits
	.align	128
        .global         _Z12cudaPixelAvgPfPtii
        .type           _Z12cudaPixelAvgPfPtii,@function
        .size           _Z12cudaPixelAvgPfPtii,(.L_x_31 - _Z12cudaPixelAvgPfPtii)
        .other          _Z12cudaPixelAvgPfPtii,@"STO_CUDA_ENTRY STV_DEFAULT"
_Z12cudaPixelAvgPfPtii:
.text._Z12cudaPixelAvgPfPtii:
        /* <DEDUP_REMOVED lines=15> */
[----:B------:R-:W1:Y:S01]  /*00f0*/  LDCU.64 UR6, c[0x0][0x358] ;  /* 0x00006b00ff0677ac */ /* 0x000e620008000a00 */
[----:B0-----:R-:W-:-:S05]  /*0100*/  IMAD.WIDE R4, R2, 0x4, R4 ;  /* 0x0000000402047825 */ /* 0x001fca00078e0204 */
[----:B-1----:R-:W2:Y:S01]  /*0110*/  LDG.E R0, desc[UR6][R4.64] ;  /* 0x0000000604007981 */ /* 0x002ea2000c1e1900 */
[----:B------:R-:W-:Y:S01]  /*0120*/  IMAD.MOV.U32 R6, RZ, RZ, 0x3c2237c3 ;  /* 0x3c2237c3ff067424 */ /* 0x000fe200078e00ff */
[----:B------:R-:W-:Y:S01]  /*0130*/  BSSY.RECONVERGENT B1, `(.L_x_14) ;  /* 0x000000b000017945 */ /* 0x000fe20003800200 */
[----:B------:R-:W-:-:S04]  /*0140*/  IMAD.MOV.U32 R3, RZ, RZ, 0x42ca0000 ;  /* 0x42ca0000ff037424 */ /* 0x000fc800078e00ff */
[----:B------:R-:W-:-:S04]  /*0150*/  FFMA R3, R6, -R3, 1 ;  /* 0x3f80000006037423 */ /* 0x000fc80000000803 */
[----:B------:R-:W-:Y:S01]  /*0160*/  FFMA R3, R3, R6, 0.0099009899422526359558 ;  /* 0x3c2237c303037423 */ /* 0x000fe20000000006 */
[----:B--2---:R-:W0:Y:S03]  /*0170*/  FCHK P0, R0, 101 ;  /* 0x42ca000000007902 */ /* 0x004e260000000000 */
[----:B------:R-:W-:-:S04]  /*0180*/  FFMA R6, R0, R3, RZ ;  /* 0x0000000300067223 */ /* 0x000fc800000000ff */
[----:B------:R-:W-:-:S04]  /*0190*/  FFMA R7, R6, -101, R0 ;  /* 0xc2ca000006077823 */ /* 0x000fc80000000000 */
[----:B------:R-:W-:Y:S01]  /*01a0*/  FFMA R6, R3, R7, R6 ;  /* 0x0000000703067223 */ /* 0x000fe20000000006 */
[----:B0-----:R-:W-:Y:S06]  /*01b0*/  @!P0 BRA `(.L_x_15) ;  /* 0x0000000000088947 */ /* 0x001fec0003800000 */
[----:B------:R-:W-:-:S07]  /*01c0*/  MOV R4, 0x1e0 ;  /* 0x000001e000047802 */ /* 0x000fce0000000f00 */
[----:B------:R-:W-:Y:S05]  /*01d0*/  CALL.REL.NOINC `($__internal_1_$__cuda_sm3x_div_rn_noftz_f32_slowpath) ;  /* 0x0000000000187944 */ /* 0x000fea0003c00000 */
.L_x_15:
[----:B------:R-:W-:Y:S05]  /*01e0*/  BSYNC.RECONVERGENT B1 ;  /* 0x0000000000017941 */ /* 0x000fea0003800200 */
.L_x_14:
[----:B------:R-:W0:Y:S01]  /*01f0*/  LDC.64 R4, c[0x0][0x388] ;  /* 0x0000e200ff047b82 */ /* 0x000e220000000a00 */
[----:B------:R-:W1:Y:S01]  /*0200*/  F2I.U32.TRUNC.NTZ R7, R6 ;  /* 0x0000000600077305 */ /* 0x000e62000020f000 */
[----:B0-----:R-:W-:-:S05]  /*0210*/  IMAD.WIDE R2, R2, 0x2, R4 ;  /* 0x0000000202027825 */ /* 0x001fca00078e0204 */
[----:B-1----:R-:W-:Y:S01]  /*0220*/  STG.E.U16 desc[UR6][R2.64], R7 ;  /* 0x0000000702007986 */ /* 0x002fe2000c101506 */
[----:B------:R-:W-:Y:S05]  /*0230*/  EXIT ;  /* 0x000000000000794d */ /* 0x000fea0003800000 */
        .weak           $__internal_1_$__cuda_sm3x_div_rn_noftz_f32_slowpath
        .type           $__internal_1_$__cuda_sm3x_div_rn_noftz_f32_slowpath,@function
        .size           $__internal_1_$__cuda_sm3x_div_rn_noftz_f32_slowpath,(.L_x_31 - $__internal_1_$__cuda_sm3x_div_rn_noftz_f32_slowpath)
$__internal_1_$__cuda_sm3x_div_rn_noftz_f32_slowpath:
[--C-:B------:R-:W-:Y:S01]  /*0240*/  SHF.R.U32.HI R3, RZ, 0x17, R0.reuse ;  /* 0x00000017ff037819 */ /* 0x100fe20000011600 */
[----:B------:R-:W-:Y:S04]  /*0250*/  BSSY.RECONVERGENT B0, `(.L_x_16) ;  /* 0x000005c000007945 */ /* 0x000fe80003800200 */
[----:B------:R-:W-:Y:S01]  /*0260*/  BSSY.RELIABLE B2, `(.L_x_17) ;  /* 0x000001a000027945 */ /* 0x000fe20003800100 */
[----:B------:R-:W-:Y:S01]  /*0270*/  IMAD.MOV.U32 R5, RZ, RZ, R0 ;  /* 0x000000ffff057224 */ /* 0x000fe200078e0000 */
[----:B------:R-:W-:-:S05]  /*0280*/  LOP3.LUT R3, R3, 0xff, RZ, 0xc0, !PT ;  /* 0x000000ff03037812 */ /* 0x000fca00078ec0ff */
[----:B------:R-:W-:-:S05]  /*0290*/  VIADD R7, R3, 0xffffffff ;  /* 0xffffffff03077836 */ /* 0x000fca0000000000 */
[----:B------:R-:W-:-:S13]  /*02a0*/  ISETP.GT.U32.OR P0, PT, R7, 0xfd, !PT ;  /* 0x000000fd0700780c */ /* 0x000fda0007f04470 */
[----:B------:R-:W-:Y:S01]  /*02b0*/  @!P0 IMAD.MOV.U32 R6, RZ, RZ, RZ ;  /* 0x000000ffff068224 */ /* 0x000fe200078e00ff */
[----:B------:R-:W-:Y:S06]  /*02c0*/  @!P0 BRA `(.L_x_18) ;  /* 0x00000000004c8947 */ /* 0x000fec0003800000 */
[----:B------:R-:W-:-:S13]  /*02d0*/  FSETP.GTU.FTZ.AND P0, PT, |R0|, +INF , PT ;  /* 0x7f8000000000780b */ /* 0x000fda0003f1c200 */
[----:B------:R-:W-:Y:S05]  /*02e0*/  @P0 BREAK.RELIABLE B2 ;  /* 0x0000000000020942 */ /* 0x000fea0003800100 */
[----:B------:R-:W-:Y:S05]  /*02f0*/  @P0 BRA `(.L_x_19) ;  /* 0x0000000400400947 */ /* 0x000fea0003800000 */
[----:B------:R-:W-:-:S05]  /*0300*/  IMAD.MOV.U32 R6, RZ, RZ, 0x42ca0000 ;  /* 0x42ca0000ff067424 */ /* 0x000fca00078e00ff */
[----:B------:R-:W-:-:S13]  /*0310*/  LOP3.LUT P0, RZ, R6, 0x7fffffff, R5, 0xc8, !PT ;  /* 0x7fffffff06ff7812 */ /* 0x000fda000780c805 */
[----:B------:R-:W-:Y:S05]  /*0320*/  @!P0 BREAK.RELIABLE B2 ;  /* 0x0000000000028942 */ /* 0x000fea0003800100 */
[----:B------:R-:W-:Y:S05]  /*0330*/  @!P0 BRA `(.L_x_20) ;  /* 0x0000000400288947 */ /* 0x000fea0003800000 */
[----:B------:R-:W-:-:S13]  /*0340*/  LOP3.LUT P0, RZ, R5, 0x7fffffff, RZ, 0xc0, !PT ;  /* 0x7fffffff05ff7812 */ /* 0x000fda000780c0ff */
[----:B------:R-:W-:Y:S05]  /*0350*/  @!P0 BREAK.RELIABLE B2 ;  /* 0x0000000000028942 */ /* 0x000fea0003800100 */
[----:B------:R-:W-:Y:S05]  /*0360*/  @!P0 BRA `(.L_x_21) ;  /* 0x0000000400148947 */ /* 0x000fea0003800000 */
[----:B------:R-:W-:Y:S02]  /*0370*/  FSETP.NEU.FTZ.AND P0, PT, |R0|, +INF , PT ;  /* 0x7f8000000000780b */ /* 0x000fe40003f1d200 */
[----:B------:R-:W-:-:S04]  /*0380*/  LOP3.LUT P1, RZ, R6, 0x7fffffff, RZ, 0xc0, !PT ;  /* 0x7fffffff06ff7812 */ /* 0x000fc8000782c0ff */
[----:B------:R-:W-:-:S13]  /*0390*/  PLOP3.LUT P0, PT, P0, P1, PT, 0x2f, 0xf2 ;  /* 0x0000000000f2781c */ /* 0x000fda0000702577 */
[----:B------:R-:W-:Y:S05]  /*03a0*/  @P0 BREAK.RELIABLE B2 ;  /* 0x0000000000020942 */ /* 0x000fea0003800100 */
[----:B------:R-:W-:Y:S05]  /*03b0*/  @P0 BRA `(.L_x_22) ;  /* 0x0000000000f40947 */ /* 0x000fea0003800000 */
[----:B------:R-:W-:-:S13]  /*03c0*/  ISETP.GE.AND P0, PT, R7, RZ, PT ;  /* 0x000000ff0700720c */ /* 0x000fda0003f06270 */
[----:B------:R-:W-:Y:S02]  /*03d0*/  @P0 IMAD.MOV.U32 R6, RZ, RZ, RZ ;  /* 0x000000ffff060224 */ /* 0x000fe400078e00ff */
[----:B------:R-:W-:Y:S01]  /*03e0*/  @!P0 FFMA R5, R0, 1.84467440737095516160e+19, RZ ;  /* 0x5f80000000058823 */ /* 0x000fe200000000ff */
[----:B------:R-:W-:-:S07]  /*03f0*/  @!P0 IMAD.MOV.U32 R6, RZ, RZ, -0x40 ;  /* 0xffffffc0ff068424 */ /* 0x000fce00078e00ff */
.L_x_18:
[----:B------:R-:W-:Y:S05]  /*0400*/  BSYNC.RELIABLE B2 ;  /* 0x0000000000027941 */ /* 0x000fea0003800100 */
.L_x_17:
[----:B------:R-:W-:Y:S01]  /*0410*/  UMOV UR4, 0x42ca0000 ;  /* 0x42ca000000047882 */ /* 0x000fe20000000000 */
[----:B------:R-:W-:Y:S01]  /*0420*/  VIADD R3, R3, 0xffffff81 ;  /* 0xffffff8103037836 */ /* 0x000fe20000000000 */
[----:B------:R-:W-:Y:S01]  /*0430*/  UIADD3 UR4, UPT, UPT, UR4, -0x3000000, URZ ;  /* 0xfd00000004047890 */ /* 0x000fe2000fffe0ff */
[----:B------:R-:W-:Y:S02]  /*0440*/  BSSY.RECONVERGENT B2, `(.L_x_23) ;  /* 0x0000033000027945 */ /* 0x000fe40003800200 */
[----:B------:R-:W-:Y:S01]  /*0450*/  IMAD R0, R3, -0x800000, R5 ;  /* 0xff80000003007824 */ /* 0x000fe200078e0205 */
[----:B------:R-:W-:Y:S02]  /*0460*/  IADD3 R6, PT, PT, R6, -0x6, R3 ;  /* 0xfffffffa06067810 */ /* 0x000fe40007ffe003 */
[----:B------:R-:W-:-:S03]  /*0470*/  FADD.FTZ R9, -RZ, -UR4 ;  /* 0x80000004ff097e21 */ /* 0x000fc60008010100 */
[----:B------:R-:W0:Y:S02]  /*0480*/  MUFU.RCP R7, UR4 ;  /* 0x0000000400077d08 */ /* 0x000e240008001000 */
        /* <DEDUP_REMOVED lines=21> */
[C---:B------:R-:W-:Y:S01]  /*05e0*/  VIADD R6, R10.reuse, 0x20 ;  /* 0x000000200a067836 */ /* 0x040fe20000000000 */
[C---:B------:R-:W-:Y:S02]  /*05f0*/  ISETP.NE.AND P2, PT, R10.reuse, RZ, PT ;  /* 0x000000ff0a00720c */ /* 0x040fe40003f45270 */
[----:B------:R-:W-:Y:S02]  /*0600*/  ISETP.NE.AND P1, PT, R10, RZ, PT ;  /* 0x000000ff0a00720c */ /* 0x000fe40003f25270 */
[----:B------:R-:W-:Y:S01]  /*0610*/  LOP3.LUT R3, R0, 0x7fffff, RZ, 0xc0, !PT ;  /* 0x007fffff00037812 */ /* 0x000fe200078ec0ff */
[CCC-:B------:R-:W-:Y:S01]  /*0620*/  FFMA.RP R0, R7.reuse, R9.reuse, R8.reuse ;  /* 0x0000000907007223 */ /* 0x1c0fe20000008008 */
[----:B------:R-:W-:Y:S01]  /*0630*/  FFMA.RM R7, R7, R9, R8 ;  /* 0x0000000907077223 */ /* 0x000fe20000004008 */
[----:B------:R-:W-:Y:S01]  /*0640*/  IMAD.MOV R8, RZ, RZ, -R10 ;  /* 0x000000ffff087224 */ /* 0x000fe200078e0a0a */
[----:B------:R-:W-:-:S03]  /*0650*/  LOP3.LUT R3, R3, 0x800000, RZ, 0xfc, !PT ;  /* 0x0080000003037812 */ /* 0x000fc600078efcff */
[----:B------:R-:W-:Y:S02]  /*0660*/  FSETP.NEU.FTZ.AND P0, PT, R0, R7, PT ;  /* 0x000000070000720b */ /* 0x000fe40003f1d000 */
[----:B------:R-:W-:Y:S02]  /*0670*/  SHF.L.U32 R6, R3, R6, RZ ;  /* 0x0000000603067219 */ /* 0x000fe400000006ff */
[----:B------:R-:W-:Y:S02]  /*0680*/  SEL R0, R8, RZ, P2 ;  /* 0x000000ff08007207 */ /* 0x000fe40001000000 */
[----:B------:R-:W-:Y:S02]  /*0690*/  ISETP.NE.AND P1, PT, R6, RZ, P1 ;  /* 0x000000ff0600720c */ /* 0x000fe40000f25270 */
[----:B------:R-:W-:Y:S02]  /*06a0*/  SHF.R.U32.HI R0, RZ, R0, R3 ;  /* 0x00000000ff007219 */ /* 0x000fe40000011603 */
[----:B------:R-:W-:-:S02]  /*06b0*/  PLOP3.LUT P0, PT, P0, P1, PT, 0xf8, 0x8f ;  /* 0x00000000008f781c */ /* 0x000fc40000703f70 */
[----:B------:R-:W-:Y:S02]  /*06c0*/  SHF.R.U32.HI R6, RZ, 0x1, R0 ;  /* 0x00000001ff067819 */ /* 0x000fe40000011600 */
[----:B------:R-:W-:-:S04]  /*06d0*/  SEL R3, RZ, 0x1, !P0 ;  /* 0x00000001ff037807 */ /* 0x000fc80004000000 */
[----:B------:R-:W-:-:S04]  /*06e0*/  LOP3.LUT R3, R3, 0x1, R6, 0xf8, !PT ;  /* 0x0000000103037812 */ /* 0x000fc800078ef806 */
[----:B------:R-:W-:-:S05]  /*06f0*/  LOP3.LUT R3, R3, R0, RZ, 0xc0, !PT ;  /* 0x0000000003037212 */ /* 0x000fca00078ec0ff */
[----:B------:R-:W-:-:S05]  /*0700*/  IMAD.IADD R6, R6, 0x1, R3 ;  /* 0x0000000106067824 */ /* 0x000fca00078e0203 */
[----:B------:R-:W-:Y:S01]  /*0710*/  LOP3.LUT R5, R6, R5, RZ, 0xfc, !PT ;  /* 0x0000000506057212 */ /* 0x000fe200078efcff */
[----:B------:R-:W-:Y:S06]  /*0720*/  BRA `(.L_x_26) ;  /* 0x0000000000107947 */ /* 0x000fec0003800000 */
.L_x_25:
[----:B------:R-:W-:-:S04]  /*0730*/  LOP3.LUT R5, R5, 0x80000000, RZ, 0xc0, !PT ;  /* 0x8000000005057812 */ /* 0x000fc800078ec0ff */
[----:B------:R-:W-:Y:S01]  /*0740*/  LOP3.LUT R5, R5, 0x7f800000, RZ, 0xfc, !PT ;  /* 0x7f80000005057812 */ /* 0x000fe200078efcff */
[----:B------:R-:W-:Y:S06]  /*0750*/  BRA `(.L_x_26) ;  /* 0x0000000000047947 */ /* 0x000fec0003800000 */
.L_x_24:
[----:B------:R-:W-:-:S07]  /*0760*/  IMAD R5, R6, 0x800000, R5 ;  /* 0x0080000006057824 */ /* 0x000fce00078e0205 */
.L_x_26:
[----:B------:R-:W-:Y:S05]  /*0770*/  BSYNC.RECONVERGENT B2 ;  /* 0x0000000000027941 */ /* 0x000fea0003800200 */
.L_x_23:
[----:B------:R-:W-:Y:S05]  /*0780*/  BRA `(.L_x_27) ;  /* 0x0000000000207947 */ /* 0x000fea0003800000 */
.L_x_22:
[----:B------:R-:W-:-:S04]  /*0790*/  LOP3.LUT R5, R6, 0x80000000, R5, 0x48, !PT ;  /* 0x8000000006057812 */ /* 0x000fc800078e4805 */
[----:B------:R-:W-:Y:S01]  /*07a0*/  LOP3.LUT R5, R5, 0x7f800000, RZ, 0xfc, !PT ;  /* 0x7f80000005057812 */ /* 0x000fe200078efcff */
[----:B------:R-:W-:Y:S06]  /*07b0*/  BRA `(.L_x_27) ;  /* 0x0000000000147947 */ /* 0x000fec0003800000 */
.L_x_21:
[----:B------:R-:W-:Y:S01]  /*07c0*/  LOP3.LUT R5, R6, 0x80000000, R5, 0x48, !PT ;  /* 0x8000000006057812 */ /* 0x000fe200078e4805 */
[----:B------:R-:W-:Y:S06]  /*07d0*/  BRA `(.L_x_27) ;  /* 0x00000000000c7947 */ /* 0x000fec0003800000 */
.L_x_20:
[----:B------:R-:W0:Y:S01]  /*07e0*/  MUFU.RSQ R5, -QNAN ;  /* 0xffc0000000057908 */ /* 0x000e220000001400 */
[----:B------:R-:W-:Y:S05]  /*07f0*/  BRA `(.L_x_27) ;  /* 0x0000000000047947 */ /* 0x000fea0003800000 */
.L_x_19:
[----:B------:R-:W-:-:S07]  /*0800*/  FADD.FTZ R5, R0, 101 ;  /* 0x42ca000000057421 */ /* 0x000fce0000010000 */
.L_x_27:
[----:B------:R-:W-:Y:S05]  /*0810*/  BSYNC.RECONVERGENT B0 ;  /* 0x0000000000007941 */ /* 0x000fea0003800200 */
.L_x_16:
[----:B0-----:R-:W-:Y:S02]  /*0820*/  IMAD.MOV.U32 R6, RZ, RZ, R5 ;  /* 0x000000ffff067224 */ /* 0x001fe400078e0005 */
[----:B------:R-:W-:-:S04]  /*0830*/  IMAD.MOV.U32 R5, RZ, RZ, 0x0 ;  /* 0x00000000ff057424 */ /* 0x000fc800078e00ff */
[----:B------:R-:W-:Y:S05]  /*0840*/  RET.REL.NODEC R4 `(_Z12cudaPixelAvgPfPtii) ;  /* 0xfffffff404ec7950 */ /* 0x000fea0003c3ffff */
.L_x_28:
        /* <DEDUP_REMOVED lines=11> */
.L_x_31:


//--------------------- .text._Z12cudaFilesSumPtPfii --------------------------
	.section	.text._Z12cudaFilesSumPtPfii,"ax",@progbits
	.align	128
        .global         _Z12cudaFilesSumPtPfii
        .type           _Z12cudaFilesSumPtPfii,@function
        .size           _Z12cudaFilesSumPtPfii,(.L_x_34 - _Z12cudaFilesSumPtPfii)
        .other          _Z12cudaFilesSumPtPfii,@"STO_CUDA_ENTRY STV_DEFAULT"
_Z12cudaFilesSumPtPfii:
.text._Z12cudaFilesSumPtPfii:
        /* <DEDUP_REMOVED lines=10> */
[----:B-1----:R-:W-:-:S04]  /*00a0*/  IMAD R0, R5, UR4, R0 ;  /* 0x0000000405007c24 */ /* 0x002fc8000f8e0200 */
[----:B------:R-:W-:Y:S01]  /*00b0*/  IMAD R7, R3, UR6, R0 ;  /* 0x0000000603077c24 */ /* 0x000fe2000f8e0200 */
[----:B------:R-:W-:-:S13]  /*00c0*/  ISETP.GE.OR P0, PT, R0, UR6, P0 ;  /* 0x0000000600007c0c */ /* 0x000fda0008706670 */
[----:B------:R-:W-:Y:S05]  /*00d0*/  @P0 EXIT ;  /* 0x000000000000094d */ /* 0x000fea0003800000 */
[----:B------:R-:W0:Y:S01]  /*00e0*/  LDC.64 R2, c[0x0][0x380] ;  /* 0x0000e000ff027b82 */ /* 0x000e220000000a00 */
[----:B------:R-:W1:Y:S07]  /*00f0*/  LDCU.64 UR4, c[0x0][0x358] ;  /* 0x00006b00ff0477ac */ /* 0x000e6e0008000a00 */
[----:B------:R-:W2:Y:S01]  /*0100*/  LDC.64 R4, c[0x0][0x388] ;  /* 0x0000e200ff047b82 */ /* 0x000ea20000000a00 */
[----:B0-----:R-:W-:-:S06]  /*0110*/  IMAD.WIDE R2, R7, 0x2, R2 ;  /* 0x0000000207027825 */ /* 0x001fcc00078e0202 */
[----:B-1----:R-:W3:Y:S01]  /*0120*/  LDG.E.U16 R2, desc[UR4][R2.64] ;  /* 0x0000000402027981 */ /* 0x002ee2000c1e1500 */
[----:B--2---:R-:W-:-:S05]  /*0130*/  IMAD.WIDE R4, R7, 0x4, R4 ;  /* 0x0000000407047825 */ /* 0x004fca00078e0204 */
[----:B------:R-:W2:Y:S01]  /*0140*/  LDG.E R7, desc[UR4][R4.64] ;  /* 0x0000000404077981 */ /* 0x000ea2000c1e1900 */
[----:B---3--:R-:W-:-:S05]  /*0150*/  I2FP.F32.U32 R0, R2 ;  /* 0x0000000200007245 */ /* 0x008fca0000201000 */
[----:B--2---:R-:W-:-:S05]  /*0160*/  FADD R7, R0, R7 ;  /* 0x0000000700077221 */ /* 0x004fca0000000000 */
[----:B------:R-:W-:Y:S01]  /*0170*/  STG.E desc[UR4][R4.64], R7 ;  /* 0x0000000704007986 */ /* 0x000fe2000c101904 */
[----:B------:R-:W-:Y:S05]  /*0180*/  EXIT ;  /* 0x000000000000794d */ /* 0x000fea0003800000 */
.L_x_29:
        /* <DEDUP_REMOVED lines=15> */
.L_x_34:


//--------------------- .nv.shared.reserved.0     --------------------------
	.section	.nv.shared.reserved.0,"aw",@nobits
	.weak		__nv_reservedSMEM_offset_0_alias
	.size		__nv_reservedSMEM_offset_0_alias, 0, 64
	.other		__nv_reservedSMEM_offset_0_alias,@"STO_CUDA_RESERVED_SHARED STV_DEFAULT"
__nv_reservedSMEM_offset_0_alias:
	.zero		0
	.zero		64


//--------------------- .nv.constant0._Z15cudaCalibrationPtS_S_diiS_ --------------------------
	.section	.nv.constant0._Z15cudaCalibrationPtS_S_diiS_,"a",@progbits
	.sectionflags	@""
	.align	4
.nv.constant0._Z15cudaCalibrationPtS_S_diiS_:
	.zero		944


//--------------------- .nv.constant0._Z12cudaPixelAvgPfPtii --------------------------
	.section	.nv.constant0._Z12cudaPixelAvgPfPtii,"a",@progbits
	.sectionflags	@""
	.align	4
.nv.constant0._Z12cudaPixelAvgPfPtii:
	.zero		920


//--------------------- .nv.constant0._Z12cudaFilesSumPtPfii --------------------------
	.section	.nv.constant0._Z12cudaFilesSumPtPfii,"a",@progbits
	.sectionflags	@""
	.align	4
.nv.constant0._Z12cudaFilesSumPtPfii:
	.zero		920


//--------------------- SYMBOLS --------------------------

	.type		.nv.reservedSmem.offset0,@object
	.size		.nv.reservedSmem.offset0,0x4
